//
// Generated by NVIDIA NVVM Compiler
//
// Compiler Build ID: CL-36424714
// Cuda compilation tools, release 13.0, V13.0.88
// Based on NVVM 20.0.0
//

.version 9.0
.target sm_100
.address_size 64

	// .globl	_Z39kernelComputeForcesAndUpdatePositions2DPfS_ifffff

.visible .entry _Z39kernelComputeForcesAndUpdatePositions2DPfS_ifffff(
	.param .u64 .ptr .align 1 _Z39kernelComputeForcesAndUpdatePositions2DPfS_ifffff_param_0,
	.param .u64 .ptr .align 1 _Z39kernelComputeForcesAndUpdatePositions2DPfS_ifffff_param_1,
	.param .u32 _Z39kernelComputeForcesAndUpdatePositions2DPfS_ifffff_param_2,
	.param .f32 _Z39kernelComputeForcesAndUpdatePositions2DPfS_ifffff_param_3,
	.param .f32 _Z39kernelComputeForcesAndUpdatePositions2DPfS_ifffff_param_4,
	.param .f32 _Z39kernelComputeForcesAndUpdatePositions2DPfS_ifffff_param_5,
	.param .f32 _Z39kernelComputeForcesAndUpdatePositions2DPfS_ifffff_param_6,
	.param .f32 _Z39kernelComputeForcesAndUpdatePositions2DPfS_ifffff_param_7
)
{
	.reg .pred 	%p<14>;
	.reg .b32 	%r<14>;
	.reg .b32 	%f<56>;
	.reg .b64 	%rd<11>;

	ld.param.u64 	%rd3, [_Z39kernelComputeForcesAndUpdatePositions2DPfS_ifffff_param_0];
	ld.param.u64 	%rd4, [_Z39kernelComputeForcesAndUpdatePositions2DPfS_ifffff_param_1];
	ld.param.u32 	%r3, [_Z39kernelComputeForcesAndUpdatePositions2DPfS_ifffff_param_2];
	ld.param.f32 	%f6, [_Z39kernelComputeForcesAndUpdatePositions2DPfS_ifffff_param_3];
	ld.param.f32 	%f7, [_Z39kernelComputeForcesAndUpdatePositions2DPfS_ifffff_param_4];
	ld.param.f32 	%f8, [_Z39kernelComputeForcesAndUpdatePositions2DPfS_ifffff_param_5];
	ld.param.f32 	%f9, [_Z39kernelComputeForcesAndUpdatePositions2DPfS_ifffff_param_6];
	ld.param.f32 	%f10, [_Z39kernelComputeForcesAndUpdatePositions2DPfS_ifffff_param_7];
	mov.u32 	%r4, %ctaid.x;
	mov.u32 	%r5, %ntid.x;
	mov.u32 	%r6, %tid.x;
	mad.lo.s32 	%r1, %r4, %r5, %r6;
	mov.u32 	%r7, %ctaid.y;
	mov.u32 	%r8, %ntid.y;
	mov.u32 	%r9, %tid.y;
	mad.lo.s32 	%r2, %r7, %r8, %r9;
	max.s32 	%r10, %r1, %r2;
	setp.ge.s32 	%p1, %r10, %r3;
	setp.eq.s32 	%p2, %r1, %r2;
	or.pred  	%p3, %p2, %p1;
	@%p3 bra 	$L__BB0_8;
	cvta.to.global.u64 	%rd5, %rd3;
	cvta.to.global.u64 	%rd6, %rd4;
	mul.lo.s32 	%r11, %r1, 7;
	mul.lo.s32 	%r12, %r2, 7;
	mul.lo.s32 	%r13, %r1, 3;
	mul.wide.u32 	%rd7, %r12, 4;
	add.s64 	%rd8, %rd5, %rd7;
	ld.global.f32 	%f11, [%rd8];
	mul.wide.s32 	%rd9, %r11, 4;
	add.s64 	%rd1, %rd5, %rd9;
	ld.global.f32 	%f12, [%rd1];
	sub.f32 	%f13, %f11, %f12;
	ld.global.f32 	%f14, [%rd8+4];
	ld.global.f32 	%f15, [%rd1+4];
	sub.f32 	%f16, %f14, %f15;
	ld.global.f32 	%f17, [%rd8+8];
	ld.global.f32 	%f18, [%rd1+8];
	sub.f32 	%f19, %f17, %f18;
	mul.f32 	%f20, %f16, %f16;
	fma.rn.f32 	%f21, %f13, %f13, %f20;
	fma.rn.f32 	%f22, %f19, %f19, %f21;
	sqrt.rn.f32 	%f23, %f22;
	ld.global.f32 	%f24, [%rd1+24];
	mul.f32 	%f25, %f6, %f24;
	ld.global.f32 	%f26, [%rd8+24];
	mul.f32 	%f27, %f25, %f26;
	mul.f32 	%f28, %f23, %f23;
	div.rn.f32 	%f29, %f27, %f28;
	div.rn.f32 	%f30, %f13, %f23;
	mul.f32 	%f31, %f30, %f29;
	div.rn.f32 	%f32, %f16, %f23;
	mul.f32 	%f33, %f32, %f29;
	div.rn.f32 	%f34, %f19, %f23;
	mul.f32 	%f35, %f34, %f29;
	mul.wide.s32 	%rd10, %r13, 4;
	add.s64 	%rd2, %rd6, %rd10;
	atom.global.add.f32 	%f36, [%rd2], %f31;
	atom.global.add.f32 	%f37, [%rd2+4], %f33;
	atom.global.add.f32 	%f38, [%rd2+8], %f35;
	setp.ne.s32 	%p4, %r2, 0;
	@%p4 bra 	$L__BB0_8;
	ld.global.f32 	%f39, [%rd2];
	ld.global.f32 	%f40, [%rd1+24];
	div.rn.f32 	%f41, %f39, %f40;
	ld.global.f32 	%f42, [%rd1+12];
	fma.rn.f32 	%f1, %f7, %f41, %f42;
	st.global.f32 	[%rd1+12], %f1;
	ld.global.f32 	%f43, [%rd2+4];
	div.rn.f32 	%f44, %f43, %f40;
	ld.global.f32 	%f45, [%rd1+16];
	fma.rn.f32 	%f2, %f7, %f44, %f45;
	st.global.f32 	[%rd1+16], %f2;
	ld.global.f32 	%f46, [%rd2+8];
	div.rn.f32 	%f47, %f46, %f40;
	ld.global.f32 	%f48, [%rd1+20];
	fma.rn.f32 	%f3, %f7, %f47, %f48;
	st.global.f32 	[%rd1+20], %f3;
	ld.global.f32 	%f49, [%rd1];
	fma.rn.f32 	%f50, %f7, %f1, %f49;
	st.global.f32 	[%rd1], %f50;
	ld.global.f32 	%f51, [%rd1+4];
	fma.rn.f32 	%f4, %f7, %f2, %f51;
	st.global.f32 	[%rd1+4], %f4;
	ld.global.f32 	%f52, [%rd1+8];
	fma.rn.f32 	%f5, %f7, %f3, %f52;
	st.global.f32 	[%rd1+8], %f5;
	setp.ltu.f32 	%p5, %f50, %f8;
	setp.gtu.f32 	%p6, %f50, 0f00000000;
	and.pred  	%p7, %p5, %p6;
	@%p7 bra 	$L__BB0_4;
	neg.f32 	%f53, %f1;
	st.global.f32 	[%rd1+12], %f53;
$L__BB0_4:
	setp.ltu.f32 	%p8, %f4, %f9;
	setp.gtu.f32 	%p9, %f4, 0f00000000;
	and.pred  	%p10, %p8, %p9;
	@%p10 bra 	$L__BB0_6;
	neg.f32 	%f54, %f2;
	st.global.f32 	[%rd1+16], %f54;
$L__BB0_6:
	setp.ltu.f32 	%p11, %f5, %f10;
	setp.gtu.f32 	%p12, %f5, 0f00000000;
	and.pred  	%p13, %p11, %p12;
	@%p13 bra 	$L__BB0_8;
	neg.f32 	%f55, %f3;
	st.global.f32 	[%rd1+20], %f55;
$L__BB0_8:
	ret;

}


// ===== COMPILED SASS (sm_100) =====

	.target	sm_100

	.elftype	@"ET_EXEC"


//--------------------- .note.nv.tkinfo           --------------------------
	.section	.note.nv.tkinfo,"",@"SHT_NOTE"
	.sectionflags	@"SHF_NOTE_NV_TKINFO"
	.tkinfo
        /*0018*/ 	.word	0x00000002
        /*0030*/ 	.string	""
        /*0030*/ 	.string	"ptxas"
        /*0030*/ 	.string	"Cuda compilation tools, release 13.0, V13.0.88"
        /*0030*/ 	.string	"Build cuda_13.0.r13.0/compiler.36424714_0"
        /*0030*/ 	.string	"-arch sm_100 -m 64 "



//--------------------- .note.nv.cuinfo           --------------------------
	.section	.note.nv.cuinfo,"",@"SHT_NOTE"
	.sectionflags	@"SHF_NOTE_NV_CUINFO"
        /*0018*/ 	.short	0x0002
        /*001a*/ 	.short	0x0064
        /*001c*/ 	.short	0x0082
	.zero		2


//--------------------- .nv.info                  --------------------------
	.section	.nv.info,"",@"SHT_CUDA_INFO"
	.align	4


	//----- nvinfo : EIATTR_REGCOUNT
	.align		4
        /*0000*/ 	.byte	0x04, 0x2f
        /*0002*/ 	.short	(.L_1 - .L_0)
	.align		4
.L_0:
        /*0004*/ 	.word	index@(_Z39kernelComputeForcesAndUpdatePositions2DPfS_ifffff)
        /*0008*/ 	.word	0x00000018


	//----- nvinfo : EIATTR_FRAME_SIZE
	.align		4
.L_1:
        /*000c*/ 	.byte	0x04, 0x11
        /*000e*/ 	.short	(.L_3 - .L_2)
	.align		4
.L_2:
        /*0010*/ 	.word	index@($__internal_1_$__cuda_sm3x_div_rn_noftz_f32_slowpath)
        /*0014*/ 	.word	0x00000000


	//----- nvinfo : EIATTR_FRAME_SIZE
	.align		4
.L_3:
        /*0018*/ 	.byte	0x04, 0x11
        /*001a*/ 	.short	(.L_5 - .L_4)
	.align		4
.L_4:
        /*001c*/ 	.word	index@($__internal_0_$__cuda_sm20_sqrt_rn_f32_slowpath)
        /*0020*/ 	.word	0x00000000


	//----- nvinfo : EIATTR_FRAME_SIZE
	.align		4
.L_5:
        /*0024*/ 	.byte	0x04, 0x11
        /*0026*/ 	.short	(.L_7 - .L_6)
	.align		4
.L_6:
        /*0028*/ 	.word	index@(_Z39kernelComputeForcesAndUpdatePositions2DPfS_ifffff)
        /*002c*/ 	.word	0x00000000


	//----- nvinfo : EIATTR_MIN_STACK_SIZE
	.align		4
.L_7:
        /*0030*/ 	.byte	0x04, 0x12
        /*0032*/ 	.short	(.L_9 - .L_8)
	.align		4
.L_8:
        /*0034*/ 	.word	index@(_Z39kernelComputeForcesAndUpdatePositions2DPfS_ifffff)
        /*0038*/ 	.word	0x00000000
.L_9:


//--------------------- .nv.compat                --------------------------
	.section	.nv.compat,"",@"SHT_CUDA_COMPAT_INFO"
	.align	4
        /*0000*/ 	.byte	0x02, 0x09, 0x00, 0x00, 0x02, 0x02, 0x01, 0x00, 0x02, 0x05, 0x05, 0x00, 0x03, 0x07, 0x01, 0x01
        /*0010*/ 	.byte	0x02, 0x03, 0x00, 0x00, 0x02, 0x06, 0x01, 0x00, 0x04, 0x0b, 0x08, 0x00, 0x01, 0x00, 0x00, 0x00
        /*0020*/ 	.byte	0x00, 0x00, 0x00, 0x00


//--------------------- .nv.info._Z39kernelComputeForcesAndUpdatePositions2DPfS_ifffff --------------------------
	.section	.nv.info._Z39kernelComputeForcesAndUpdatePositions2DPfS_ifffff,"",@"SHT_CUDA_INFO"
	.sectionflags	@""
	.align	4


	//----- nvinfo : EIATTR_CUDA_API_VERSION
	.align		4
        /*0000*/ 	.byte	0x04, 0x37
        /*0002*/ 	.short	(.L_11 - .L_10)
.L_10:
        /*0004*/ 	.word	0x00000082


	//----- nvinfo : EIATTR_KPARAM_INFO
	.align		4
.L_11:
        /*0008*/ 	.byte	0x04, 0x17
        /*000a*/ 	.short	(.L_13 - .L_12)
.L_12:
        /*000c*/ 	.word	0x00000000
        /*0010*/ 	.short	0x0007
        /*0012*/ 	.short	0x0024
        /*0014*/ 	.byte	0x00, 0xf0, 0x11, 0x00


	//----- nvinfo : EIATTR_KPARAM_INFO
	.align		4
.L_13:
        /*0018*/ 	.byte	0x04, 0x17
        /*001a*/ 	.short	(.L_15 - .L_14)
.L_14:
        /*001c*/ 	.word	0x00000000
        /*0020*/ 	.short	0x0006
        /*0022*/ 	.short	0x0020
        /*0024*/ 	.byte	0x00, 0xf0, 0x11, 0x00


	//----- nvinfo : EIATTR_KPARAM_INFO
	.align		4
.L_15:
        /*0028*/ 	.byte	0x04, 0x17
        /*002a*/ 	.short	(.L_17 - .L_16)
.L_16:
        /*002c*/ 	.word	0x00000000
        /*0030*/ 	.short	0x0005
        /*0032*/ 	.short	0x001c
        /*0034*/ 	.byte	0x00, 0xf0, 0x11, 0x00


	//----- nvinfo : EIATTR_KPARAM_INFO
	.align		4
.L_17:
        /*0038*/ 	.byte	0x04, 0x17
        /*003a*/ 	.short	(.L_19 - .L_18)
.L_18:
        /*003c*/ 	.word	0x00000000
        /*0040*/ 	.short	0x0004
        /*0042*/ 	.short	0x0018
        /*0044*/ 	.byte	0x00, 0xf0, 0x11, 0x00


	//----- nvinfo : EIATTR_KPARAM_INFO
	.align		4
.L_19:
        /*0048*/ 	.byte	0x04, 0x17
        /*004a*/ 	.short	(.L_21 - .L_20)
.L_20:
        /*004c*/ 	.word	0x00000000
        /*0050*/ 	.short	0x0003
        /*0052*/ 	.short	0x0014
        /*0054*/ 	.byte	0x00, 0xf0, 0x11, 0x00


	//----- nvinfo : EIATTR_KPARAM_INFO
	.align		4
.L_21:
        /*0058*/ 	.byte	0x04, 0x17
        /*005a*/ 	.short	(.L_23 - .L_22)
.L_22:
        /*005c*/ 	.word	0x00000000
        /*0060*/ 	.short	0x0002
        /*0062*/ 	.short	0x0010
        /*0064*/ 	.byte	0x00, 0xf0, 0x11, 0x00


	//----- nvinfo : EIATTR_KPARAM_INFO
	.align		4
.L_23:
        /*0068*/ 	.byte	0x04, 0x17
        /*006a*/ 	.short	(.L_25 - .L_24)
.L_24:
        /*006c*/ 	.word	0x00000000
        /*0070*/ 	.short	0x0001
        /*0072*/ 	.short	0x0008
        /*0074*/ 	.byte	0x00, 0xf5, 0x21, 0x00


	//----- nvinfo : EIATTR_KPARAM_INFO
	.align		4
.L_25:
        /*0078*/ 	.byte	0x04, 0x17
        /*007a*/ 	.short	(.L_27 - .L_26)
.L_26:
        /*007c*/ 	.word	0x00000000
        /*0080*/ 	.short	0x0000
        /*0082*/ 	.short	0x0000
        /*0084*/ 	.byte	0x00, 0xf5, 0x21, 0x00


	//----- nvinfo : EIATTR_SPARSE_MMA_MASK
	.align		4
.L_27:
        /*0088*/ 	.byte	0x03, 0x50
        /*008a*/ 	.short	0x0000


	//----- nvinfo : EIATTR_MAXREG_COUNT
	.align		4
        /*008c*/ 	.byte	0x03, 0x1b
        /*008e*/ 	.short	0x00ff


	//----- nvinfo : EIATTR_MERCURY_ISA_VERSION
	.align		4
        /*0090*/ 	.byte	0x03, 0x5f
        /*0092*/ 	.short	0x0101


	//----- nvinfo : EIATTR_VRC_CTA_INIT_COUNT
	.align		4
        /*0094*/ 	.byte	0x02, 0x4a
	.zero		1
	.zero		1


	//----- nvinfo : EIATTR_EXIT_INSTR_OFFSETS
	.align		4
        /*0098*/ 	.byte	0x04, 0x1c
        /*009a*/ 	.short	(.L_29 - .L_28)


	//   ....[0]....
.L_28:
        /*009c*/ 	.word	0x000000d0


	//   ....[1]....
        /*00a0*/ 	.word	0x00000780


	//   ....[2]....
        /*00a4*/ 	.word	0x00000c90


	//   ....[3]....
        /*00a8*/ 	.word	0x00000cc0


	//----- nvinfo : EIATTR_CRS_STACK_SIZE
	.align		4
.L_29:
        /*00ac*/ 	.byte	0x04, 0x1e
        /*00ae*/ 	.short	(.L_31 - .L_30)
.L_30:
        /*00b0*/ 	.word	0x00000000


	//----- nvinfo : EIATTR_CBANK_PARAM_SIZE
	.align		4
.L_31:
        /*00b4*/ 	.byte	0x03, 0x19
        /*00b6*/ 	.short	0x0028


	//----- nvinfo : EIATTR_PARAM_CBANK
	.align		4
        /*00b8*/ 	.byte	0x04, 0x0a
        /*00ba*/ 	.short	(.L_33 - .L_32)
	.align		4
.L_32:
        /*00bc*/ 	.word	index@(.nv.constant0._Z39kernelComputeForcesAndUpdatePositions2DPfS_ifffff)
        /*00c0*/ 	.short	0x0380
        /*00c2*/ 	.short	0x0028


	//----- nvinfo : EIATTR_SW_WAR
	.align		4
.L_33:
        /*00c4*/ 	.byte	0x04, 0x36
        /*00c6*/ 	.short	(.L_35 - .L_34)
.L_34:
        /*00c8*/ 	.word	0x00000008
.L_35:


//--------------------- .nv.callgraph             --------------------------
	.section	.nv.callgraph,"",@"SHT_CUDA_CALLGRAPH"
	.align	4
	.sectionentsize	8
	.align		4
        /*0000*/ 	.word	0x00000000
	.align		4
        /*0004*/ 	.word	0xffffffff
	.align		4
        /*0008*/ 	.word	0x00000000
	.align		4
        /*000c*/ 	.word	0xfffffffe
	.align		4
        /*0010*/ 	.word	0x00000000
	.align		4
        /*0014*/ 	.word	0xfffffffd
	.align		4
        /*0018*/ 	.word	0x00000000
	.align		4
        /*001c*/ 	.word	0xfffffffc


//--------------------- .text._Z39kernelComputeForcesAndUpdatePositions2DPfS_ifffff --------------------------
	.section	.text._Z39kernelComputeForcesAndUpdatePositions2DPfS_ifffff,"ax",@progbits
	.align	128
        .global         _Z39kernelComputeForcesAndUpdatePositions2DPfS_ifffff
        .type           _Z39kernelComputeForcesAndUpdatePositions2DPfS_ifffff,@function
        .size           _Z39kernelComputeForcesAndUpdatePositions2DPfS_ifffff,(.L_x_31 - _Z39kernelComputeForcesAndUpdatePositions2DPfS_ifffff)
        .other          _Z39kernelComputeForcesAndUpdatePositions2DPfS_ifffff,@"STO_CUDA_ENTRY STV_DEFAULT"
_Z39kernelComputeForcesAndUpdatePositions2DPfS_ifffff:
.text._Z39kernelComputeForcesAndUpdatePositions2DPfS_ifffff:
[----:B------:R-:W-:Y:S01]  /*0000*/  LDC R1, c[0x0][0x37c] ;  /* 0x0000df00ff017b82 */ /* 0x000fe20000000800 */
[----:B------:R-:W0:Y:S07]  /*0010*/  S2R R3, SR_TID.X ;  /* 0x0000000000037919 */ /* 0x000e2e0000002100 */
[----:B------:R-:W0:Y:S01]  /*0020*/  LDC R8, c[0x0][0x360] ;  /* 0x0000d800ff087b82 */ /* 0x000e220000000800 */
[----:B------:R-:W1:Y:S01]  /*0030*/  LDCU UR6, c[0x0][0x390] ;  /* 0x00007200ff0677ac */ /* 0x000e620008000800 */
[----:B------:R-:W2:Y:S06]  /*0040*/  S2R R0, SR_TID.Y ;  /* 0x0000000000007919 */ /* 0x000eac0000002200 */
[----:B------:R-:W0:Y:S08]  /*0050*/  S2UR UR4, SR_CTAID.X ;  /* 0x00000000000479c3 */ /* 0x000e300000002500 */
[----:B------:R-:W2:Y:S08]  /*0060*/  S2UR UR5, SR_CTAID.Y ;  /* 0x00000000000579c3 */ /* 0x000eb00000002600 */
[----:B------:R-:W2:Y:S01]  /*0070*/  LDC R9, c[0x0][0x364] ;  /* 0x0000d900ff097b82 */ /* 0x000ea20000000800 */
[----:B0-----:R-:W-:-:S02]  /*0080*/  IMAD R8, R8, UR4, R3 ;  /* 0x0000000408087c24 */ /* 0x001fc4000f8e0203 */
[----:B--2---:R-:W-:-:S05]  /*0090*/  IMAD R9, R9, UR5, R0 ;  /* 0x0000000509097c24 */ /* 0x004fca000f8e0200 */
[----:B------:R-:W-:-:S04]  /*00a0*/  VIMNMX R0, PT, PT, R8, R9, !PT ;  /* 0x0000000908007248 */ /* 0x000fc80007fe0100 */
[----:B-1----:R-:W-:-:S04]  /*00b0*/  ISETP.GE.AND P0, PT, R0, UR6, PT ;  /* 0x0000000600007c0c */ /* 0x002fc8000bf06270 */
[----:B------:R-:W-:-:S13]  /*00c0*/  ISETP.EQ.OR P0, PT, R8, R9, P0 ;  /* 0x000000090800720c */ /* 0x000fda0000702670 */
[----:B------:R-:W-:Y:S05]  /*00d0*/  @P0 EXIT ;  /* 0x000000000000094d */ /* 0x000fea0003800000 */
[----:B------:R-:W0:Y:S01]  /*00e0*/  LDC.64 R6, c[0x0][0x380] ;  /* 0x0000e000ff067b82 */ /* 0x000e220000000a00 */
[----:B------:R-:W1:Y:S01]  /*00f0*/  LDCU.64 UR4, c[0x0][0x358] ;  /* 0x00006b00ff0477ac */ /* 0x000e620008000a00 */
[----:B------:R-:W-:Y:S02]  /*0100*/  IMAD R13, R9, 0x7, RZ ;  /* 0x00000007090d7824 */ /* 0x000fe400078e02ff */
[----:B------:R-:W-:Y:S02]  /*0110*/  IMAD R3, R8, 0x7, RZ ;  /* 0x0000000708037824 */ /* 0x000fe400078e02ff */
[----:B0-----:R-:W-:-:S04]  /*0120*/  IMAD.WIDE.U32 R12, R13, 0x4, R6 ;  /* 0x000000040d0c7825 */ /* 0x001fc800078e0006 */
[----:B------:R-:W-:Y:S01]  /*0130*/  IMAD.WIDE R6, R3, 0x4, R6 ;  /* 0x0000000403067825 */ /* 0x000fe200078e0206 */
[----:B-1----:R-:W2:Y:S04]  /*0140*/  LDG.E R2, desc[UR4][R12.64+0x4] ;  /* 0x000004040c027981 */ /* 0x002ea8000c1e1900 */
[----:B------:R-:W2:Y:S04]  /*0150*/  LDG.E R5, desc[UR4][R6.64+0x4] ;  /* 0x0000040406057981 */ /* 0x000ea8000c1e1900 */
[----:B------:R-:W3:Y:S04]  /*0160*/  LDG.E R3, desc[UR4][R12.64] ;  /* 0x000000040c037981 */ /* 0x000ee8000c1e1900 */
[----:B------:R-:W3:Y:S04]  /*0170*/  LDG.E R0, desc[UR4][R6.64] ;  /* 0x0000000406007981 */ /* 0x000ee8000c1e1900 */
[----:B------:R-:W4:Y:S04]  /*0180*/  LDG.E R4, desc[UR4][R12.64+0x8] ;  /* 0x000008040c047981 */ /* 0x000f28000c1e1900 */
[----:B------:R-:W4:Y:S01]  /*0190*/  LDG.E R11, desc[UR4][R6.64+0x8] ;  /* 0x00000804060b7981 */ /* 0x000f22000c1e1900 */
[----:B------:R-:W-:Y:S01]  /*01a0*/  BSSY.RECONVERGENT B0, `(.L_x_0) ;  /* 0x0000013000007945 */ /* 0x000fe20003800200 */
[----:B------:R-:W-:-:S02]  /*01b0*/  IMAD R8, R8, 0x3, RZ ;  /* 0x0000000308087824 */ /* 0x000fc400078e02ff */
[----:B--2---:R-:W-:-:S04]  /*01c0*/  FADD R2, R2, -R5 ;  /* 0x8000000502027221 */ /* 0x004fc80000000000 */
[----:B------:R-:W-:Y:S01]  /*01d0*/  FMUL R10, R2, R2 ;  /* 0x00000002020a7220 */ /* 0x000fe20000400000 */
[----:B---3--:R-:W-:-:S04]  /*01e0*/  FADD R3, R3, -R0 ;  /* 0x8000000003037221 */ /* 0x008fc80000000000 */
[----:B------:R-:W-:Y:S01]  /*01f0*/  FFMA R5, R3, R3, R10 ;  /* 0x0000000303057223 */ /* 0x000fe2000000000a */
[----:B----4-:R-:W-:-:S04]  /*0200*/  FADD R0, R4, -R11 ;  /* 0x8000000b04007221 */ /* 0x010fc80000000000 */
[----:B------:R-:W-:-:S04]  /*0210*/  FFMA R4, R0, R0, R5 ;  /* 0x0000000000047223 */ /* 0x000fc80000000005 */
[----:B------:R0:W1:Y:S01]  /*0220*/  MUFU.RSQ R5, R4 ;  /* 0x0000000400057308 */ /* 0x0000620000001400 */
[----:B------:R-:W-:-:S04]  /*0230*/  IADD3 R10, PT, PT, R4, -0xd000000, RZ ;  /* 0xf3000000040a7810 */ /* 0x000fc80007ffe0ff */
[----:B------:R-:W-:-:S13]  /*0240*/  ISETP.GT.U32.AND P0, PT, R10, 0x727fffff, PT ;  /* 0x727fffff0a00780c */ /* 0x000fda0003f04070 */
[----:B01----:R-:W-:Y:S05]  /*0250*/  @!P0 BRA `(.L_x_1) ;  /* 0x00000000000c8947 */ /* 0x003fea0003800000 */
[----:B------:R-:W-:-:S07]  /*0260*/  MOV R16, 0x280 ;  /* 0x0000028000107802 */ /* 0x000fce0000000f00 */
[----:B------:R-:W-:Y:S05]  /*0270*/  CALL.REL.NOINC `($__internal_0_$__cuda_sm20_sqrt_rn_f32_slowpath) ;  /* 0x0000000800947944 */ /* 0x000fea0003c00000 */
[----:B------:R-:W-:Y:S05]  /*0280*/  BRA `(.L_x_2) ;  /* 0x0000000000107947 */ /* 0x000fea0003800000 */
.L_x_1:
[----:B------:R-:W-:Y:S01]  /*0290*/  FMUL.FTZ R11, R4, R5 ;  /* 0x00000005040b7220 */ /* 0x000fe20000410000 */
[----:B------:R-:W-:-:S03]  /*02a0*/  FMUL.FTZ R5, R5, 0.5 ;  /* 0x3f00000005057820 */ /* 0x000fc60000410000 */
[----:B------:R-:W-:-:S04]  /*02b0*/  FFMA R4, -R11, R11, R4 ;  /* 0x0000000b0b047223 */ /* 0x000fc80000000104 */
[----:B------:R-:W-:-:S07]  /*02c0*/  FFMA R11, R4, R5, R11 ;  /* 0x00000005040b7223 */ /* 0x000fce000000000b */
.L_x_2:
[----:B------:R-:W-:Y:S05]  /*02d0*/  BSYNC.RECONVERGENT B0 ;  /* 0x0000000000007941 */ /* 0x000fea0003800200 */
.L_x_0:
[----:B------:R-:W2:Y:S01]  /*02e0*/  LDG.E R4, desc[UR4][R6.64+0x18] ;  /* 0x0000180406047981 */ /* 0x000ea2000c1e1900 */
[----:B------:R-:W2:Y:S03]  /*02f0*/  LDCU UR6, c[0x0][0x394] ;  /* 0x00007280ff0677ac */ /* 0x000ea60008000800 */
[----:B------:R-:W3:Y:S01]  /*0300*/  LDG.E R13, desc[UR4][R12.64+0x18] ;  /* 0x000018040c0d7981 */ /* 0x000ee2000c1e1900 */
[----:B------:R-:W-:Y:S01]  /*0310*/  FMUL R15, R11, R11 ;  /* 0x0000000b0b0f7220 */ /* 0x000fe20000400000 */
[----:B------:R-:W-:Y:S03]  /*0320*/  BSSY.RECONVERGENT B0, `(.L_x_3) ;  /* 0x000000f000007945 */ /* 0x000fe60003800200 */
[----:B------:R-:W0:Y:S02]  /*0330*/  MUFU.RCP R5, R15 ;  /* 0x0000000f00057308 */ /* 0x000e240000001000 */
[----:B0-----:R-:W-:-:S04]  /*0340*/  FFMA R10, -R15, R5, 1 ;  /* 0x3f8000000f0a7423 */ /* 0x001fc80000000105 */
[----:B------:R-:W-:Y:S01]  /*0350*/  FFMA R5, R5, R10, R5 ;  /* 0x0000000a05057223 */ /* 0x000fe20000000005 */
[----:B--2---:R-:W-:-:S04]  /*0360*/  FMUL R4, R4, UR6 ;  /* 0x0000000604047c20 */ /* 0x004fc80008400000 */
[----:B---3--:R-:W-:-:S04]  /*0370*/  FMUL R4, R4, R13 ;  /* 0x0000000d04047220 */ /* 0x008fc80000400000 */
[----:B------:R-:W0:Y:S01]  /*0380*/  FCHK P0, R4, R15 ;  /* 0x0000000f04007302 */ /* 0x000e220000000000 */
[----:B------:R-:W-:-:S04]  /*0390*/  FFMA R10, R4, R5, RZ ;  /* 0x00000005040a7223 */ /* 0x000fc800000000ff */
[----:B------:R-:W-:-:S04]  /*03a0*/  FFMA R14, -R15, R10, R4 ;  /* 0x0000000a0f0e7223 */ /* 0x000fc80000000104 */
[----:B------:R-:W-:Y:S01]  /*03b0*/  FFMA R10, R5, R14, R10 ;  /* 0x0000000e050a7223 */ /* 0x000fe2000000000a */
[----:B0-----:R-:W-:Y:S06]  /*03c0*/  @!P0 BRA `(.L_x_4) ;  /* 0x0000000000108947 */ /* 0x001fec0003800000 */
[----:B------:R-:W-:Y:S02]  /*03d0*/  MOV R5, R15 ;  /* 0x0000000f00057202 */ /* 0x000fe40000000f00 */
[----:B------:R-:W-:-:S07]  /*03e0*/  MOV R12, 0x400 ;  /* 0x00000400000c7802 */ /* 0x000fce0000000f00 */
[----:B------:R-:W-:Y:S05]  /*03f0*/  CALL.REL.NOINC `($__internal_1_$__cuda_sm3x_div_rn_noftz_f32_slowpath) ;  /* 0x0000000800907944 */ /* 0x000fea0003c00000 */
[----:B------:R-:W-:-:S07]  /*0400*/  IMAD.MOV.U32 R10, RZ, RZ, R13 ;  /* 0x000000ffff0a7224 */ /* 0x000fce00078e000d */
.L_x_4:
[----:B------:R-:W-:Y:S05]  /*0410*/  BSYNC.RECONVERGENT B0 ;  /* 0x0000000000007941 */ /* 0x000fea0003800200 */
.L_x_3:
[----:B------:R-:W0:Y:S01]  /*0420*/  MUFU.RCP R4, R11 ;  /* 0x0000000b00047308 */ /* 0x000e220000001000 */
[----:B------:R-:W-:Y:S07]  /*0430*/  BSSY.RECONVERGENT B0, `(.L_x_5) ;  /* 0x000000d000007945 */ /* 0x000fee0003800200 */
[----:B------:R-:W1:Y:S01]  /*0440*/  FCHK P0, R3, R11 ;  /* 0x0000000b03007302 */ /* 0x000e620000000000 */
[----:B0-----:R-:W-:-:S04]  /*0450*/  FFMA R5, R4, -R11, 1 ;  /* 0x3f80000004057423 */ /* 0x001fc8000000080b */
[----:B------:R-:W-:-:S04]  /*0460*/  FFMA R4, R4, R5, R4 ;  /* 0x0000000504047223 */ /* 0x000fc80000000004 */
[----:B------:R-:W-:-:S04]  /*0470*/  FFMA R12, R3, R4, RZ ;  /* 0x00000004030c7223 */ /* 0x000fc800000000ff */
[----:B------:R-:W-:-:S04]  /*0480*/  FFMA R5, R12, -R11, R3 ;  /* 0x8000000b0c057223 */ /* 0x000fc80000000003 */
[----:B------:R-:W-:Y:S01]  /*0490*/  FFMA R15, R4, R5, R12 ;  /* 0x00000005040f7223 */ /* 0x000fe2000000000c */
[----:B-1----:R-:W-:Y:S06]  /*04a0*/  @!P0 BRA `(.L_x_6) ;  /* 0x0000000000148947 */ /* 0x002fec0003800000 */
[----:B------:R-:W-:Y:S02]  /*04b0*/  MOV R4, R3 ;  /* 0x0000000300047202 */ /* 0x000fe40000000f00 */
[----:B------:R-:W-:Y:S02]  /*04c0*/  MOV R5, R11 ;  /* 0x0000000b00057202 */ /* 0x000fe40000000f00 */
[----:B------:R-:W-:-:S07]  /*04d0*/  MOV R12, 0x4f0 ;  /* 0x000004f0000c7802 */ /* 0x000fce0000000f00 */
[----:B------:R-:W-:Y:S05]  /*04e0*/  CALL.REL.NOINC `($__internal_1_$__cuda_sm3x_div_rn_noftz_f32_slowpath) ;  /* 0x0000000800547944 */ /* 0x000fea0003c00000 */
[----:B------:R-:W-:-:S07]  /*04f0*/  IMAD.MOV.U32 R15, RZ, RZ, R13 ;  /* 0x000000ffff0f7224 */ /* 0x000fce00078e000d */
.L_x_6:
[----:B------:R-:W-:Y:S05]  /*0500*/  BSYNC.RECONVERGENT B0 ;  /* 0x0000000000007941 */ /* 0x000fea0003800200 */
.L_x_5:
[----:B------:R-:W0:Y:S01]  /*0510*/  MUFU.RCP R4, R11 ;  /* 0x0000000b00047308 */ /* 0x000e220000001000 */
[----:B------:R-:W-:Y:S01]  /*0520*/  BSSY.RECONVERGENT B0, `(.L_x_7) ;  /* 0x000000e000007945 */ /* 0x000fe20003800200 */
[----:B------:R-:W-:-:S06]  /*0530*/  FMUL R15, R15, R10 ;  /* 0x0000000a0f0f7220 */ /* 0x000fcc0000400000 */
        /* <DEDUP_REMOVED lines=12> */
.L_x_8:
[----:B------:R-:W-:Y:S05]  /*0600*/  BSYNC.RECONVERGENT B0 ;  /* 0x0000000000007941 */ /* 0x000fea0003800200 */
.L_x_7:
        /* <DEDUP_REMOVED lines=15> */
.L_x_10:
[----:B------:R-:W-:Y:S05]  /*0700*/  BSYNC.RECONVERGENT B0 ;  /* 0x0000000000007941 */ /* 0x000fea0003800200 */
.L_x_9:
[----:B------:R-:W0:Y:S01]  /*0710*/  LDC.64 R2, c[0x0][0x388] ;  /* 0x0000e200ff027b82 */ /* 0x000e220000000a00 */
[----:B------:R-:W-:Y:S01]  /*0720*/  ISETP.NE.AND P0, PT, R9, RZ, PT ;  /* 0x000000ff0900720c */ /* 0x000fe20003f05270 */
[----:B------:R-:W-:Y:S01]  /*0730*/  FMUL R5, R5, R10 ;  /* 0x0000000a05057220 */ /* 0x000fe20000400000 */
[----:B0-----:R-:W-:-:S05]  /*0740*/  IMAD.WIDE R2, R8, 0x4, R2 ;  /* 0x0000000408027825 */ /* 0x001fca00078e0202 */
[----:B------:R0:W-:Y:S04]  /*0750*/  REDG.E.ADD.F32.FTZ.RN.STRONG.GPU desc[UR4][R2.64], R15 ;  /* 0x0000000f020079a6 */ /* 0x0001e8000c12f304 */
[----:B------:R0:W-:Y:S04]  /*0760*/  REDG.E.ADD.F32.FTZ.RN.STRONG.GPU desc[UR4][R2.64+0x4], R17 ;  /* 0x00000411020079a6 */ /* 0x0001e8000c12f304 */
[----:B------:R0:W-:Y:S01]  /*0770*/  REDG.E.ADD.F32.FTZ.RN.STRONG.GPU desc[UR4][R2.64+0x8], R5 ;  /* 0x00000805020079a6 */ /* 0x0001e2000c12f304 */
[----:B------:R-:W-:Y:S05]  /*0780*/  @P0 EXIT ;  /* 0x000000000000094d */ /* 0x000fea0003800000 */
[----:B------:R-:W2:Y:S04]  /*0790*/  LDG.E R9, desc[UR4][R6.64+0x18] ;  /* 0x0000180406097981 */ /* 0x000ea8000c1e1900 */
[----:B------:R-:W3:Y:S01]  /*07a0*/  LDG.E R0, desc[UR4][R2.64] ;  /* 0x0000000402007981 */ /* 0x000ee2000c1e1900 */
[----:B------:R-:W-:Y:S01]  /*07b0*/  BSSY.RECONVERGENT B0, `(.L_x_11) ;  /* 0x000000e000007945 */ /* 0x000fe20003800200 */
[----:B--2---:R-:W0:Y:S08]  /*07c0*/  MUFU.RCP R4, R9 ;  /* 0x0000000900047308 */ /* 0x004e300000001000 */
[----:B---3--:R-:W1:Y:S01]  /*07d0*/  FCHK P0, R0, R9 ;  /* 0x0000000900007302 */ /* 0x008e620000000000 */
[----:B0-----:R-:W-:-:S04]  /*07e0*/  FFMA R5, -R9, R4, 1 ;  /* 0x3f80000009057423 */ /* 0x001fc80000000104 */
[----:B------:R-:W-:-:S04]  /*07f0*/  FFMA R5, R4, R5, R4 ;  /* 0x0000000504057223 */ /* 0x000fc80000000004 */
[----:B------:R-:W-:-:S04]  /*0800*/  FFMA R4, R0, R5, RZ ;  /* 0x0000000500047223 */ /* 0x000fc800000000ff */
[----:B------:R-:W-:-:S04]  /*0810*/  FFMA R8, -R9, R4, R0 ;  /* 0x0000000409087223 */ /* 0x000fc80000000100 */
[----:B------:R-:W-:Y:S01]  /*0820*/  FFMA R11, R5, R8, R4 ;  /* 0x00000008050b7223 */ /* 0x000fe20000000004 */
[----:B-1----:R-:W-:Y:S06]  /*0830*/  @!P0 BRA `(.L_x_12) ;  /* 0x0000000000148947 */ /* 0x002fec0003800000 */
[----:B------:R-:W-:Y:S02]  /*0840*/  MOV R4, R0 ;  /* 0x0000000000047202 */ /* 0x000fe40000000f00 */
[----:B------:R-:W-:Y:S02]  /*0850*/  MOV R5, R9 ;  /* 0x0000000900057202 */ /* 0x000fe40000000f00 */
[----:B------:R-:W-:-:S07]  /*0860*/  MOV R12, 0x880 ;  /* 0x00000880000c7802 */ /* 0x000fce0000000f00 */
[----:B------:R-:W-:Y:S05]  /*0870*/  CALL.REL.NOINC `($__internal_1_$__cuda_sm3x_div_rn_noftz_f32_slowpath) ;  /* 0x0000000400707944 */ /* 0x000fea0003c00000 */
[----:B------:R-:W-:-:S07]  /*0880*/  MOV R11, R13 ;  /* 0x0000000d000b7202 */ /* 0x000fce0000000f00 */
.L_x_12:
[----:B------:R-:W-:Y:S05]  /*0890*/  BSYNC.RECONVERGENT B0 ;  /* 0x0000000000007941 */ /* 0x000fea0003800200 */
.L_x_11:
[----:B------:R-:W2:Y:S01]  /*08a0*/  LDG.E R0, desc[UR4][R6.64+0xc] ;  /* 0x00000c0406007981 */ /* 0x000ea2000c1e1900 */
[----:B------:R-:W2:Y:S02]  /*08b0*/  LDCU UR6, c[0x0][0x398] ;  /* 0x00007300ff0677ac */ /* 0x000ea40008000800 */
[----:B--2---:R-:W-:-:S05]  /*08c0*/  FFMA R11, R11, UR6, R0 ;  /* 0x000000060b0b7c23 */ /* 0x004fca0008000000 */
[----:B------:R0:W-:Y:S04]  /*08d0*/  STG.E desc[UR4][R6.64+0xc], R11 ;  /* 0x00000c0b06007986 */ /* 0x0001e8000c101904 */
[----:B------:R-:W2:Y:S01]  /*08e0*/  LDG.E R4, desc[UR4][R2.64+0x4] ;  /* 0x0000040402047981 */ /* 0x000ea2000c1e1900 */
[----:B------:R-:W1:Y:S01]  /*08f0*/  MUFU.RCP R0, R9 ;  /* 0x0000000900007308 */ /* 0x000e620000001000 */
[----:B------:R-:W-:Y:S01]  /*0900*/  BSSY.RECONVERGENT B0, `(.L_x_13) ;  /* 0x000000c000007945 */ /* 0x000fe20003800200 */
[----:B-1----:R-:W-:-:S04]  /*0910*/  FFMA R5, -R9, R0, 1 ;  /* 0x3f80000009057423 */ /* 0x002fc80000000100 */
[----:B------:R-:W-:Y:S02]  /*0920*/  FFMA R0, R0, R5, R0 ;  /* 0x0000000500007223 */ /* 0x000fe40000000000 */
[----:B--2---:R-:W1:Y:S02]  /*0930*/  FCHK P0, R4, R9 ;  /* 0x0000000904007302 */ /* 0x004e640000000000 */
[----:B------:R-:W-:-:S04]  /*0940*/  FFMA R5, R0, R4, RZ ;  /* 0x0000000400057223 */ /* 0x000fc800000000ff */
[----:B------:R-:W-:-:S04]  /*0950*/  FFMA R8, -R9, R5, R4 ;  /* 0x0000000509087223 */ /* 0x000fc80000000104 */
[----:B------:R-:W-:Y:S01]  /*0960*/  FFMA R15, R0, R8, R5 ;  /* 0x00000008000f7223 */ /* 0x000fe20000000005 */
[----:B01----:R-:W-:Y:S06]  /*0970*/  @!P0 BRA `(.L_x_14) ;  /* 0x0000000000108947 */ /* 0x003fec0003800000 */
[----:B------:R-:W-:Y:S01]  /*0980*/  IMAD.MOV.U32 R5, RZ, RZ, R9 ;  /* 0x000000ffff057224 */ /* 0x000fe200078e0009 */
[----:B------:R-:W-:-:S07]  /*0990*/  MOV R12, 0x9b0 ;  /* 0x000009b0000c7802 */ /* 0x000fce0000000f00 */
[----:B------:R-:W-:Y:S05]  /*09a0*/  CALL.REL.NOINC `($__internal_1_$__cuda_sm3x_div_rn_noftz_f32_slowpath) ;  /* 0x0000000400247944 */ /* 0x000fea0003c00000 */
[----:B------:R-:W-:-:S07]  /*09b0*/  MOV R15, R13 ;  /* 0x0000000d000f7202 */ /* 0x000fce0000000f00 */
.L_x_14:
[----:B------:R-:W-:Y:S05]  /*09c0*/  BSYNC.RECONVERGENT B0 ;  /* 0x0000000000007941 */ /* 0x000fea0003800200 */
.L_x_13:
        /* <DEDUP_REMOVED lines=14> */
[----:B------:R-:W-:Y:S02]  /*0ab0*/  MOV R5, R9 ;  /* 0x0000000900057202 */ /* 0x000fe40000000f00 */
[----:B------:R-:W-:-:S07]  /*0ac0*/  MOV R12, 0xae0 ;  /* 0x00000ae0000c7802 */ /* 0x000fce0000000f00 */
[----:B------:R-:W-:Y:S05]  /*0ad0*/  CALL.REL.NOINC `($__internal_1_$__cuda_sm3x_div_rn_noftz_f32_slowpath) ;  /* 0x0000000000d87944 */ /* 0x000fea0003c00000 */
[----:B------:R-:W-:-:S07]  /*0ae0*/  MOV R0, R13 ;  /* 0x0000000d00007202 */ /* 0x000fce0000000f00 */
.L_x_16:
[----:B------:R-:W-:Y:S05]  /*0af0*/  BSYNC.RECONVERGENT B0 ;  /* 0x0000000000007941 */ /* 0x000fea0003800200 */
.L_x_15:
[----:B------:R-:W2:Y:S01]  /*0b00*/  LDG.E R2, desc[UR4][R6.64] ;  /* 0x0000000406027981 */ /* 0x000ea2000c1e1900 */
[----:B------:R-:W2:Y:S03]  /*0b10*/  LDCU.64 UR8, c[0x0][0x398] ;  /* 0x00007300ff0877ac */ /* 0x000ea60008000a00 */
[----:B------:R-:W3:Y:S01]  /*0b20*/  LDG.E R4, desc[UR4][R6.64+0x4] ;  /* 0x0000040406047981 */ /* 0x000ee2000c1e1900 */
[----:B------:R-:W0:Y:S03]  /*0b30*/  LDCU UR6, c[0x0][0x3a0] ;  /* 0x00007400ff0677ac */ /* 0x000e260008000800 */
[----:B------:R-:W4:Y:S01]  /*0b40*/  LDG.E R3, desc[UR4][R6.64+0x14] ;  /* 0x0000140406037981 */ /* 0x000f22000c1e1900 */
[----:B------:R-:W1:Y:S03]  /*0b50*/  LDCU UR7, c[0x0][0x3a4] ;  /* 0x00007480ff0777ac */ /* 0x000e660008000800 */
[----:B------:R-:W5:Y:S01]  /*0b60*/  LDG.E R8, desc[UR4][R6.64+0x8] ;  /* 0x0000080406087981 */ /* 0x000f62000c1e1900 */
[----:B--2---:R-:W-:Y:S01]  /*0b70*/  FFMA R5, R11, UR8, R2 ;  /* 0x000000080b057c23 */ /* 0x004fe20008000002 */
[----:B---3--:R-:W-:-:S04]  /*0b80*/  FFMA R9, R15, UR8, R4 ;  /* 0x000000080f097c23 */ /* 0x008fc80008000004 */
[----:B------:R-:W-:Y:S01]  /*0b90*/  FSETP.GTU.AND P0, PT, R5, RZ, PT ;  /* 0x000000ff0500720b */ /* 0x000fe20003f0c000 */
[----:B------:R2:W-:Y:S01]  /*0ba0*/  STG.E desc[UR4][R6.64], R5 ;  /* 0x0000000506007986 */ /* 0x0005e2000c101904 */
[----:B----4-:R-:W-:Y:S01]  /*0bb0*/  FFMA R3, R0, UR8, R3 ;  /* 0x0000000800037c23 */ /* 0x010fe20008000003 */
[----:B------:R-:W-:Y:S02]  /*0bc0*/  FSETP.GTU.AND P1, PT, R9, RZ, PT ;  /* 0x000000ff0900720b */ /* 0x000fe40003f2c000 */
[----:B------:R2:W-:Y:S01]  /*0bd0*/  STG.E desc[UR4][R6.64+0x4], R9 ;  /* 0x0000040906007986 */ /* 0x0005e2000c101904 */
[----:B------:R-:W-:Y:S01]  /*0be0*/  FSETP.LTU.AND P0, PT, R5, UR9, P0 ;  /* 0x0000000905007c0b */ /* 0x000fe20008709000 */
[----:B-----5:R-:W-:Y:S01]  /*0bf0*/  FFMA R13, R3, UR8, R8 ;  /* 0x00000008030d7c23 */ /* 0x020fe20008000008 */
[----:B0-----:R-:W-:Y:S01]  /*0c00*/  FSETP.LTU.AND P1, PT, R9, UR6, P1 ;  /* 0x0000000609007c0b */ /* 0x001fe20008f29000 */
[----:B------:R2:W-:Y:S03]  /*0c10*/  STG.E desc[UR4][R6.64+0x14], R3 ;  /* 0x0000140306007986 */ /* 0x0005e6000c101904 */
[C---:B------:R-:W-:Y:S01]  /*0c20*/  FSETP.GTU.AND P2, PT, R13.reuse, RZ, PT ;  /* 0x000000ff0d00720b */ /* 0x040fe20003f4c000 */
[----:B------:R2:W-:Y:S01]  /*0c30*/  STG.E desc[UR4][R6.64+0x8], R13 ;  /* 0x0000080d06007986 */ /* 0x0005e2000c101904 */
[----:B-1----:R-:W-:-:S05]  /*0c40*/  FSETP.LTU.AND P3, PT, R13, UR7, PT ;  /* 0x000000070d007c0b */ /* 0x002fca000bf69000 */
[----:B------:R-:W-:Y:S02]  /*0c50*/  @!P0 FADD R11, -R11, -RZ ;  /* 0x800000ff0b0b8221 */ /* 0x000fe40000000100 */
[----:B------:R-:W-:-:S03]  /*0c60*/  @!P1 FADD R15, -R15, -RZ ;  /* 0x800000ff0f0f9221 */ /* 0x000fc60000000100 */
[----:B------:R2:W-:Y:S04]  /*0c70*/  @!P0 STG.E desc[UR4][R6.64+0xc], R11 ;  /* 0x00000c0b06008986 */ /* 0x0005e8000c101904 */
[----:B------:R2:W-:Y:S01]  /*0c80*/  @!P1 STG.E desc[UR4][R6.64+0x10], R15 ;  /* 0x0000100f06009986 */ /* 0x0005e2000c101904 */
[----:B------:R-:W-:Y:S05]  /*0c90*/  @P2 EXIT P3 ;  /* 0x000000000000294d */ /* 0x000fea0001800000 */
[----:B--2---:R-:W-:-:S05]  /*0ca0*/  FADD R3, -R3, -RZ ;  /* 0x800000ff03037221 */ /* 0x004fca0000000100 */
[----:B------:R-:W-:Y:S01]  /*0cb0*/  STG.E desc[UR4][R6.64+0x14], R3 ;  /* 0x0000140306007986 */ /* 0x000fe2000c101904 */
[----:B------:R-:W-:Y:S05]  /*0cc0*/  EXIT ;  /* 0x000000000000794d */ /* 0x000fea0003800000 */
        .weak           $__internal_0_$__cuda_sm20_sqrt_rn_f32_slowpath
        .type           $__internal_0_$__cuda_sm20_sqrt_rn_f32_slowpath,@function
        .size           $__internal_0_$__cuda_sm20_sqrt_rn_f32_slowpath,($__internal_1_$__cuda_sm3x_div_rn_noftz_f32_slowpath - $__internal_0_$__cuda_sm20_sqrt_rn_f32_slowpath)
$__internal_0_$__cuda_sm20_sqrt_rn_f32_slowpath:
[----:B------:R-:W-:-:S13]  /*0cd0*/  LOP3.LUT P0, RZ, R4, 0x7fffffff, RZ, 0xc0, !PT ;  /* 0x7fffffff04ff7812 */ /* 0x000fda000780c0ff */
[----:B------:R-:W-:Y:S01]  /*0ce0*/  @!P0 IMAD.MOV.U32 R5, RZ, RZ, R4 ;  /* 0x000000ffff058224 */ /* 0x000fe200078e0004 */
[----:B------:R-:W-:Y:S06]  /*0cf0*/  @!P0 BRA `(.L_x_17) ;  /* 0x0000000000408947 */ /* 0x000fec0003800000 */
[----:B------:R-:W-:-:S13]  /*0d00*/  FSETP.GEU.FTZ.AND P0, PT, R4, RZ, PT ;  /* 0x000000ff0400720b */ /* 0x000fda0003f1e000 */
[----:B------:R-:W-:Y:S01]  /*0d10*/  @!P0 MOV R5, 0x7fffffff ;  /* 0x7fffffff00058802 */ /* 0x000fe20000000f00 */
[----:B------:R-:W-:Y:S06]  /*0d20*/  @!P0 BRA `(.L_x_17) ;  /* 0x0000000000348947 */ /* 0x000fec0003800000 */
[----:B------:R-:W-:-:S13]  /*0d30*/  FSETP.GTU.FTZ.AND P0, PT, |R4|, +INF , PT ;  /* 0x7f8000000400780b */ /* 0x000fda0003f1c200 */
[----:B------:R-:W-:Y:S01]  /*0d40*/  @P0 FADD.FTZ R5, R4, 1 ;  /* 0x3f80000004050421 */ /* 0x000fe20000010000 */
[----:B------:R-:W-:Y:S06]  /*0d50*/  @P0 BRA `(.L_x_17) ;  /* 0x0000000000280947 */ /* 0x000fec0003800000 */
[----:B------:R-:W-:-:S13]  /*0d60*/  FSETP.NEU.FTZ.AND P0, PT, |R4|, +INF , PT ;  /* 0x7f8000000400780b */ /* 0x000fda0003f1d200 */
[----:B------:R-:W-:-:S04]  /*0d70*/  @P0 FFMA R10, R4, 1.84467440737095516160e+19, RZ ;  /* 0x5f800000040a0823 */ /* 0x000fc800000000ff */
[----:B------:R-:W0:Y:S02]  /*0d80*/  @P0 MUFU.RSQ R5, R10 ;  /* 0x0000000a00050308 */ /* 0x000e240000001400 */
[----:B0-----:R-:W-:Y:S01]  /*0d90*/  @P0 FMUL.FTZ R11, R10, R5 ;  /* 0x000000050a0b0220 */ /* 0x001fe20000410000 */
[----:B------:R-:W-:Y:S01]  /*0da0*/  @P0 FMUL.FTZ R15, R5, 0.5 ;  /* 0x3f000000050f0820 */ /* 0x000fe20000410000 */
[----:B------:R-:W-:Y:S02]  /*0db0*/  @!P0 MOV R5, R4 ;  /* 0x0000000400058202 */ /* 0x000fe40000000f00 */
[----:B------:R-:W-:-:S04]  /*0dc0*/  @P0 FADD.FTZ R14, -R11, -RZ ;  /* 0x800000ff0b0e0221 */ /* 0x000fc80000010100 */
[----:B------:R-:W-:-:S04]  /*0dd0*/  @P0 FFMA R14, R11, R14, R10 ;  /* 0x0000000e0b0e0223 */ /* 0x000fc8000000000a */
[----:B------:R-:W-:-:S04]  /*0de0*/  @P0 FFMA R14, R14, R15, R11 ;  /* 0x0000000f0e0e0223 */ /* 0x000fc8000000000b */
[----:B------:R-:W-:-:S07]  /*0df0*/  @P0 FMUL.FTZ R5, R14, 2.3283064365386962891e-10 ;  /* 0x2f8000000e050820 */ /* 0x000fce0000410000 */
.L_x_17:
[----:B------:R-:W-:Y:S01]  /*0e00*/  MOV R11, R5 ;  /* 0x00000005000b7202 */ /* 0x000fe20000000f00 */
[----:B------:R-:W-:Y:S02]  /*0e10*/  HFMA2 R5, -RZ, RZ, 0, 0 ;  /* 0x00000000ff057431 */ /* 0x000fe400000001ff */
[----:B------:R-:W-:-:S04]  /*0e20*/  IMAD.MOV.U32 R4, RZ, RZ, R16 ;  /* 0x000000ffff047224 */ /* 0x000fc800078e0010 */
[----:B------:R-:W-:Y:S05]  /*0e30*/  RET.REL.NODEC R4 `(_Z39kernelComputeForcesAndUpdatePositions2DPfS_ifffff) ;  /* 0xfffffff004707950 */ /* 0x000fea0003c3ffff */
        .weak           $__internal_1_$__cuda_sm3x_div_rn_noftz_f32_slowpath
        .type           $__internal_1_$__cuda_sm3x_div_rn_noftz_f32_slowpath,@function
        .size           $__internal_1_$__cuda_sm3x_div_rn_noftz_f32_slowpath,(.L_x_31 - $__internal_1_$__cuda_sm3x_div_rn_noftz_f32_slowpath)
$__internal_1_$__cuda_sm3x_div_rn_noftz_f32_slowpath:
[----:B------:R-:W-:Y:S01]  /*0e40*/  SHF.R.U32.HI R13, RZ, 0x17, R5 ;  /* 0x00000017ff0d7819 */ /* 0x000fe20000011605 */
[----:B------:R-:W-:Y:S01]  /*0e50*/  BSSY.RECONVERGENT B1, `(.L_x_18) ;  /* 0x0000062000017945 */ /* 0x000fe20003800200 */
[----:B------:R-:W-:Y:S02]  /*0e60*/  SHF.R.U32.HI R16, RZ, 0x17, R4 ;  /* 0x00000017ff107819 */ /* 0x000fe40000011604 */
[----:B------:R-:W-:Y:S02]  /*0e70*/  LOP3.LUT R13, R13, 0xff, RZ, 0xc0, !PT ;  /* 0x000000ff0d0d7812 */ /* 0x000fe400078ec0ff */
[----:B------:R-:W-:Y:S02]  /*0e80*/  LOP3.LUT R16, R16, 0xff, RZ, 0xc0, !PT ;  /* 0x000000ff10107812 */ /* 0x000fe400078ec0ff */
[----:B------:R-:W-:Y:S02]  /*0e90*/  IADD3 R19, PT, PT, R13, -0x1, RZ ;  /* 0xffffffff0d137810 */ /* 0x000fe40007ffe0ff */
[----:B------:R-:W-:-:S02]  /*0ea0*/  IADD3 R18, PT, PT, R16, -0x1, RZ ;  /* 0xffffffff10127810 */ /* 0x000fc40007ffe0ff */
[----:B------:R-:W-:-:S04]  /*0eb0*/  ISETP.GT.U32.AND P0, PT, R19, 0xfd, PT ;  /* 0x000000fd1300780c */ /* 0x000fc80003f04070 */
[----:B------:R-:W-:-:S13]  /*0ec0*/  ISETP.GT.U32.OR P0, PT, R18, 0xfd, P0 ;  /* 0x000000fd1200780c */ /* 0x000fda0000704470 */
[----:B------:R-:W-:Y:S01]  /*0ed0*/  @!P0 IMAD.MOV.U32 R14, RZ, RZ, RZ ;  /* 0x000000ffff0e8224 */ /* 0x000fe200078e00ff */
[----:B------:R-:W-:Y:S06]  /*0ee0*/  @!P0 BRA `(.L_x_19) ;  /* 0x00000000005c8947 */ /* 0x000fec0003800000 */
[----:B------:R-:W-:Y:S02]  /*0ef0*/  FSETP.GTU.FTZ.AND P0, PT, |R4|, +INF , PT ;  /* 0x7f8000000400780b */ /* 0x000fe40003f1c200 */
[----:B------:R-:W-:-:S04]  /*0f00*/  FSETP.GTU.FTZ.AND P1, PT, |R5|, +INF , PT ;  /* 0x7f8000000500780b */ /* 0x000fc80003f3c200 */
[----:B------:R-:W-:-:S13]  /*0f10*/  PLOP3.LUT P0, PT, P0, P1, PT, 0xf8, 0x8f ;  /* 0x00000000008f781c */ /* 0x000fda0000703f70 */
[----:B------:R-:W-:Y:S05]  /*0f20*/  @P0 BRA `(.L_x_20) ;  /* 0x00000004004c0947 */ /* 0x000fea0003800000 */
[----:B------:R-:W-:-:S13]  /*0f30*/  LOP3.LUT P0, RZ, R5, 0x7fffffff, R4, 0xc8, !PT ;  /* 0x7fffffff05ff7812 */ /* 0x000fda000780c804 */
[----:B------:R-:W-:Y:S05]  /*0f40*/  @!P0 BRA `(.L_x_21) ;  /* 0x00000004003c8947 */ /* 0x000fea0003800000 */
[C---:B------:R-:W-:Y:S02]  /*0f50*/  FSETP.NEU.FTZ.AND P1, PT, |R4|.reuse, +INF , PT ;  /* 0x7f8000000400780b */ /* 0x040fe40003f3d200 */
[----:B------:R-:W-:Y:S02]  /*0f60*/  FSETP.NEU.FTZ.AND P2, PT, |R5|, +INF , PT ;  /* 0x7f8000000500780b */ /* 0x000fe40003f5d200 */
[----:B------:R-:W-:-:S11]  /*0f70*/  FSETP.NEU.FTZ.AND P0, PT, |R4|, +INF , PT ;  /* 0x7f8000000400780b */ /* 0x000fd60003f1d200 */
[----:B------:R-:W-:Y:S05]  /*0f80*/  @!P2 BRA !P1, `(.L_x_21) ;  /* 0x00000004002ca947 */ /* 0x000fea0004800000 */
[----:B------:R-:W-:-:S04]  /*0f90*/  LOP3.LUT P1, RZ, R4, 0x7fffffff, RZ, 0xc0, !PT ;  /* 0x7fffffff04ff7812 */ /* 0x000fc8000782c0ff */
[----:B------:R-:W-:-:S13]  /*0fa0*/  PLOP3.LUT P1, PT, P2, P1, PT, 0x2f, 0xf2 ;  /* 0x0000000000f2781c */ /* 0x000fda0001722577 */
[----:B------:R-:W-:Y:S05]  /*0fb0*/  @P1 BRA `(.L_x_22) ;  /* 0x0000000400181947 */ /* 0x000fea0003800000 */
[----:B------:R-:W-:-:S04]  /*0fc0*/  LOP3.LUT P1, RZ, R5, 0x7fffffff, RZ, 0xc0, !PT ;  /* 0x7fffffff05ff7812 */ /* 0x000fc8000782c0ff */
[----:B------:R-:W-:-:S13]  /*0fd0*/  PLOP3.LUT P0, PT, P0, P1, PT, 0x2f, 0xf2 ;  /* 0x0000000000f2781c */ /* 0x000fda0000702577 */
[----:B------:R-:W-:Y:S05]  /*0fe0*/  @P0 BRA `(.L_x_23) ;  /* 0x0000000400000947 */ /* 0x000fea0003800000 */
[----:B------:R-:W-:Y:S02]  /*0ff0*/  ISETP.GE.AND P0, PT, R18, RZ, PT ;  /* 0x000000ff1200720c */ /* 0x000fe40003f06270 */
[----:B------:R-:W-:-:S11]  /*1000*/  ISETP.GE.AND P1, PT, R19, RZ, PT ;  /* 0x000000ff1300720c */ /* 0x000fd60003f26270 */
[----:B------:R-:W-:Y:S01]  /*1010*/  @P0 MOV R14, RZ ;  /* 0x000000ff000e0202 */ /* 0x000fe20000000f00 */
[----:B------:R-:W-:Y:S01]  /*1020*/  @!P0 FFMA R4, R4, 1.84467440737095516160e+19, RZ ;  /* 0x5f80000004048823 */ /* 0x000fe200000000ff */
[----:B------:R-:W-:Y:S01]  /*1030*/  @!P0 MOV R14, 0xffffffc0 ;  /* 0xffffffc0000e8802 */ /* 0x000fe20000000f00 */
[----:B------:R-:W-:-:S03]  /*1040*/  @!P1 FFMA R5, R5, 1.84467440737095516160e+19, RZ ;  /* 0x5f80000005059823 */ /* 0x000fc600000000ff */
[----:B------:R-:W-:-:S07]  /*1050*/  @!P1 IADD3 R14, PT, PT, R14, 0x40, RZ ;  /* 0x000000400e0e9810 */ /* 0x000fce0007ffe0ff */
.L_x_19:
[----:B------:R-:W-:Y:S01]  /*1060*/  LEA R18, R13, 0xc0800000, 0x17 ;  /* 0xc08000000d127811 */ /* 0x000fe200078eb8ff */
[----:B------:R-:W-:Y:S01]  /*1070*/  BSSY.RECONVERGENT B2, `(.L_x_24) ;  /* 0x0000036000027945 */ /* 0x000fe20003800200 */
[----:B------:R-:W-:-:S03]  /*1080*/  IADD3 R16, PT, PT, R16, -0x7f, RZ ;  /* 0xffffff8110107810 */ /* 0x000fc60007ffe0ff */
[----:B------:R-:W-:Y:S02]  /*1090*/  IMAD.IADD R20, R5, 0x1, -R18 ;  /* 0x0000000105147824 */ /* 0x000fe400078e0a12 */
[----:B------:R-:W-:Y:S02]  /*10a0*/  IMAD R4, R16, -0x800000, R4 ;  /* 0xff80000010047824 */ /* 0x000fe400078e0204 */
[----:B------:R-:W0:Y:S01]  /*10b0*/  MUFU.RCP R18, R20 ;  /* 0x0000001400127308 */ /* 0x000e220000001000 */
[----:B------:R-:W-:-:S04]  /*10c0*/  FADD.FTZ R5, -R20, -RZ ;  /* 0x800000ff14057221 */ /* 0x000fc80000010100 */
[----:B0-----:R-:W-:-:S04]  /*10d0*/  FFMA R19, R18, R5, 1 ;  /* 0x3f80000012137423 */ /* 0x001fc80000000005 */
[----:B------:R-:W-:-:S04]  /*10e0*/  FFMA R19, R18, R19, R18 ;  /* 0x0000001312137223 */ /* 0x000fc80000000012 */
[----:B------:R-:W-:-:S04]  /*10f0*/  FFMA R18, R4, R19, RZ ;  /* 0x0000001304127223 */ /* 0x000fc800000000ff */
[----:B------:R-:W-:-:S04]  /*1100*/  FFMA R21, R5, R18, R4 ;  /* 0x0000001205157223 */ /* 0x000fc80000000004 */
[----:B------:R-:W-:Y:S01]  /*1110*/  FFMA R18, R19, R21, R18 ;  /* 0x0000001513127223 */ /* 0x000fe20000000012 */
[----:B------:R-:W-:-:S03]  /*1120*/  IADD3 R21, PT, PT, R16, 0x7f, -R13 ;  /* 0x0000007f10157810 */ /* 0x000fc60007ffe80d */
[----:B------:R-:W-:Y:S01]  /*1130*/  FFMA R5, R5, R18, R4 ;  /* 0x0000001205057223 */ /* 0x000fe20000000004 */
[----:B------:R-:W-:-:S03]  /*1140*/  IADD3 R21, PT, PT, R21, R14, RZ ;  /* 0x0000000e15157210 */ /* 0x000fc60007ffe0ff */
[----:B------:R-:W-:-:S05]  /*1150*/  FFMA R4, R19, R5, R18 ;  /* 0x0000000513047223 */ /* 0x000fca0000000012 */
[----:B------:R-:W-:-:S04]  /*1160*/  SHF.R.U32.HI R13, RZ, 0x17, R4 ;  /* 0x00000017ff0d7819 */ /* 0x000fc80000011604 */
[----:B------:R-:W-:-:S04]  /*1170*/  LOP3.LUT R13, R13, 0xff, RZ, 0xc0, !PT ;  /* 0x000000ff0d0d7812 */ /* 0x000fc800078ec0ff */
[----:B------:R-:W-:-:S05]  /*1180*/  IADD3 R13, PT, PT, R13, R21, RZ ;  /* 0x000000150d0d7210 */ /* 0x000fca0007ffe0ff */
[----:B------:R-:W-:-:S05]  /*1190*/  VIADD R14, R13, 0xffffffff ;  /* 0xffffffff0d0e7836 */ /* 0x000fca0000000000 */
[----:B------:R-:W-:-:S13]  /*11a0*/  ISETP.GE.U32.AND P0, PT, R14, 0xfe, PT ;  /* 0x000000fe0e00780c */ /* 0x000fda0003f06070 */
[----:B------:R-:W-:Y:S05]  /*11b0*/  @!P0 BRA `(.L_x_25) ;  /* 0x0000000000808947 */ /* 0x000fea0003800000 */
[----:B------:R-:W-:-:S13]  /*11c0*/  ISETP.GT.AND P0, PT, R13, 0xfe, PT ;  /* 0x000000fe0d00780c */ /* 0x000fda0003f04270 */
[----:B------:R-:W-:Y:S05]  /*11d0*/  @P0 BRA `(.L_x_26) ;  /* 0x00000000006c0947 */ /* 0x000fea0003800000 */
[----:B------:R-:W-:-:S13]  /*11e0*/  ISETP.GE.AND P0, PT, R13, 0x1, PT ;  /* 0x000000010d00780c */ /* 0x000fda0003f06270 */
[----:B------:R-:W-:Y:S05]  /*11f0*/  @P0 BRA `(.L_x_27) ;  /* 0x0000000000740947 */ /* 0x000fea0003800000 */
[----:B------:R-:W-:Y:S02]  /*1200*/  ISETP.GE.AND P0, PT, R13, -0x18, PT ;  /* 0xffffffe80d00780c */ /* 0x000fe40003f06270 */
[----:B------:R-:W-:-:S11]  /*1210*/  LOP3.LUT R4, R4, 0x80000000, RZ, 0xc0, !PT ;  /* 0x8000000004047812 */ /* 0x000fd600078ec0ff */
[----:B------:R-:W-:Y:S05]  /*1220*/  @!P0 BRA `(.L_x_27) ;  /* 0x0000000000688947 */ /* 0x000fea0003800000 */
[-CC-:B------:R-:W-:Y:S01]  /*1230*/  FFMA.RZ R14, R19, R5.reuse, R18.reuse ;  /* 0x00000005130e7223 */ /* 0x180fe2000000c012 */
[C---:B------:R-:W-:Y:S02]  /*1240*/  ISETP.NE.AND P2, PT, R13.reuse, RZ, PT ;  /* 0x000000ff0d00720c */ /* 0x040fe40003f45270 */
[----:B------:R-:W-:Y:S02]  /*1250*/  ISETP.NE.AND P1, PT, R13, RZ, PT ;  /* 0x000000ff0d00720c */ /* 0x000fe40003f25270 */
[----:B------:R-:W-:Y:S01]  /*1260*/  LOP3.LUT R16, R14, 0x7fffff, RZ, 0xc0, !PT ;  /* 0x007fffff0e107812 */ /* 0x000fe200078ec0ff */
[CCC-:B------:R-:W-:Y:S01]  /*1270*/  FFMA.RP R14, R19.reuse, R5.reuse, R18.reuse ;  /* 0x00000005130e7223 */ /* 0x1c0fe20000008012 */
[----:B------:R-:W-:Y:S01]  /*1280*/  FFMA.RM R5, R19, R5, R18 ;  /* 0x0000000513057223 */ /* 0x000fe20000004012 */
[----:B------:R-:W-:Y:S02]  /*1290*/  IADD3 R19, PT, PT, R13, 0x20, RZ ;  /* 0x000000200d137810 */ /* 0x000fe40007ffe0ff */
[----:B------:R-:W-:-:S02]  /*12a0*/  LOP3.LUT R16, R16, 0x800000, RZ, 0xfc, !PT ;  /* 0x0080000010107812 */ /* 0x000fc400078efcff */
[----:B------:R-:W-:Y:S02]  /*12b0*/  IADD3 R13, PT, PT, -R13, RZ, RZ ;  /* 0x000000ff0d0d7210 */ /* 0x000fe40007ffe1ff */
[----:B------:R-:W-:Y:S02]  /*12c0*/  SHF.L.U32 R19, R16, R19, RZ ;  /* 0x0000001310137219 */ /* 0x000fe400000006ff */
[----:B------:R-:W-:Y:S02]  /*12d0*/  FSETP.NEU.FTZ.AND P0, PT, R14, R5, PT ;  /* 0x000000050e00720b */ /* 0x000fe40003f1d000 */
[----:B------:R-:W-:Y:S02]  /*12e0*/  SEL R5, R13, RZ, P2 ;  /* 0x000000ff0d057207 */ /* 0x000fe40001000000 */
[----:B------:R-:W-:Y:S02]  /*12f0*/  ISETP.NE.AND P1, PT, R19, RZ, P1 ;  /* 0x000000ff1300720c */ /* 0x000fe40000f25270 */
[----:B------:R-:W-:-:S02]  /*1300*/  SHF.R.U32.HI R5, RZ, R5, R16 ;  /* 0x00000005ff057219 */ /* 0x000fc40000011610 */
[----:B------:R-:W-:Y:S02]  /*1310*/  PLOP3.LUT P0, PT, P0, P1, PT, 0xf8, 0x8f ;  /* 0x00000000008f781c */ /* 0x000fe40000703f70 */
[----:B------:R-:W-:Y:S02]  /*1320*/  SHF.R.U32.HI R14, RZ, 0x1, R5 ;  /* 0x00000001ff0e7819 */ /* 0x000fe40000011605 */
[----:B------:R-:W-:-:S04]  /*1330*/  SEL R13, RZ, 0x1, !P0 ;  /* 0x00000001ff0d7807 */ /* 0x000fc80004000000 */
[----:B------:R-:W-:-:S04]  /*1340*/  LOP3.LUT R16, R13, 0x1, R14, 0xf8, !PT ;  /* 0x000000010d107812 */ /* 0x000fc800078ef80e */
[----:B------:R-:W-:-:S04]  /*1350*/  LOP3.LUT R5, R16, R5, RZ, 0xc0, !PT ;  /* 0x0000000510057212 */ /* 0x000fc800078ec0ff */
[----:B------:R-:W-:-:S04]  /*1360*/  IADD3 R5, PT, PT, R14, R5, RZ ;  /* 0x000000050e057210 */ /* 0x000fc80007ffe0ff */
[----:B------:R-:W-:Y:S01]  /*1370*/  LOP3.LUT R4, R5, R4, RZ, 0xfc, !PT ;  /* 0x0000000405047212 */ /* 0x000fe200078efcff */
[----:B------:R-:W-:Y:S06]  /*1380*/  BRA `(.L_x_27) ;  /* 0x0000000000107947 */ /* 0x000fec0003800000 */
.L_x_26:
[----:B------:R-:W-:-:S04]  /*1390*/  LOP3.LUT R4, R4, 0x80000000, RZ, 0xc0, !PT ;  /* 0x8000000004047812 */ /* 0x000fc800078ec0ff */
[----:B------:R-:W-:Y:S01]  /*13a0*/  LOP3.LUT R4, R4, 0x7f800000, RZ, 0xfc, !PT ;  /* 0x7f80000004047812 */ /* 0x000fe200078efcff */
[----:B------:R-:W-:Y:S06]  /*13b0*/  BRA `(.L_x_27) ;  /* 0x0000000000047947 */ /* 0x000fec0003800000 */
.L_x_25:
[----:B------:R-:W-:-:S07]  /*13c0*/  IMAD R4, R21, 0x800000, R4 ;  /* 0x0080000015047824 */ /* 0x000fce00078e0204 */
.L_x_27:
[----:B------:R-:W-:Y:S05]  /*13d0*/  BSYNC.RECONVERGENT B2 ;  /* 0x0000000000027941 */ /* 0x000fea0003800200 */
.L_x_24:
[----:B------:R-:W-:Y:S05]  /*13e0*/  BRA `(.L_x_28) ;  /* 0x0000000000207947 */ /* 0x000fea0003800000 */
.L_x_23:
[----:B------:R-:W-:-:S04]  /*13f0*/  LOP3.LUT R4, R5, 0x80000000, R4, 0x48, !PT ;  /* 0x8000000005047812 */ /* 0x000fc800078e4804 */
[----:B------:R-:W-:Y:S01]  /*1400*/  LOP3.LUT R4, R4, 0x7f800000, RZ, 0xfc, !PT ;  /* 0x7f80000004047812 */ /* 0x000fe200078efcff */
[----:B------:R-:W-:Y:S06]  /*1410*/  BRA `(.L_x_28) ;  /* 0x0000000000147947 */ /* 0x000fec0003800000 */
.L_x_22:
[----:B------:R-:W-:Y:S01]  /*1420*/  LOP3.LUT R4, R5, 0x80000000, R4, 0x48, !PT ;  /* 0x8000000005047812 */ /* 0x000fe200078e4804 */
[----:B------:R-:W-:Y:S06]  /*1430*/  BRA `(.L_x_28) ;  /* 0x00000000000c7947 */ /* 0x000fec0003800000 */
.L_x_21:
[----:B------:R-:W0:Y:S01]  /*1440*/  MUFU.RSQ R4, -QNAN ;  /* 0xffc0000000047908 */ /* 0x000e220000001400 */
[----:B------:R-:W-:Y:S05]  /*1450*/  BRA `(.L_x_28) ;  /* 0x0000000000047947 */ /* 0x000fea0003800000 */
.L_x_20:
[----:B------:R-:W-:-:S07]  /*1460*/  FADD.FTZ R4, R4, R5 ;  /* 0x0000000504047221 */ /* 0x000fce0000010000 */
.L_x_28:
[----:B------:R-:W-:Y:S05]  /*1470*/  BSYNC.RECONVERGENT B1 ;  /* 0x0000000000017941 */ /* 0x000fea0003800200 */
.L_x_18:
[----:B------:R-:W-:Y:S01]  /*1480*/  HFMA2 R5, -RZ, RZ, 0, 0 ;  /* 0x00000000ff057431 */ /* 0x000fe200000001ff */
[----:B0-----:R-:W-:Y:S02]  /*1490*/  MOV R13, R4 ;  /* 0x00000004000d7202 */ /* 0x001fe40000000f00 */
[----:B------:R-:W-:-:S04]  /*14a0*/  MOV R4, R12 ;  /* 0x0000000c00047202 */ /* 0x000fc80000000f00 */
[----:B------:R-:W-:Y:S05]  /*14b0*/  RET.REL.NODEC R4 `(_Z39kernelComputeForcesAndUpdatePositions2DPfS_ifffff) ;  /* 0xffffffe804d07950 */ /* 0x000fea0003c3ffff */
.L_x_29:
[----:B------:R-:W-:-:S00]  /*14c0*/  BRA `(.L_x_29) ;  /* 0xfffffffc00fc7947 */ /* 0x000fc0000383ffff */
[----:B------:R-:W-:-:S00]  /*14d0*/  NOP ;  /* 0x0000000000007918 */ /* 0x000fc00000000000 */
        /* <DEDUP_REMOVED lines=10> */
.L_x_31:


//--------------------- .nv.shared.reserved.0     --------------------------
	.section	.nv.shared.reserved.0,"aw",@nobits
	.weak		__nv_reservedSMEM_offset_0_alias
	.size		__nv_reservedSMEM_offset_0_alias, 0, 64
	.other		__nv_reservedSMEM_offset_0_alias,@"STO_CUDA_RESERVED_SHARED STV_DEFAULT"
__nv_reservedSMEM_offset_0_alias:
	.zero		0
	.zero		64


//--------------------- .nv.constant0._Z39kernelComputeForcesAndUpdatePositions2DPfS_ifffff --------------------------
	.section	.nv.constant0._Z39kernelComputeForcesAndUpdatePositions2DPfS_ifffff,"a",@progbits
	.sectionflags	@""
	.align	4
.nv.constant0._Z39kernelComputeForcesAndUpdatePositions2DPfS_ifffff:
	.zero		936


//--------------------- SYMBOLS --------------------------

	.type		.nv.reservedSmem.offset0,@object
	.size		.nv.reservedSmem.offset0,0x4
